//
// Generated by NVIDIA NVVM Compiler
//
// Compiler Build ID: CL-36424714
// Cuda compilation tools, release 13.0, V13.0.88
// Based on NVVM 20.0.0
//

.version 9.0
.target sm_100
.address_size 64

	// .globl	_Z13computeValuesPii

.visible .entry _Z13computeValuesPii(
	.param .u64 .ptr .align 1 _Z13computeValuesPii_param_0,
	.param .u32 _Z13computeValuesPii_param_1
)
{
	.reg .pred 	%p<2>;
	.reg .b32 	%r<7>;
	.reg .b64 	%rd<5>;

	ld.param.u64 	%rd1, [_Z13computeValuesPii_param_0];
	ld.param.u32 	%r4, [_Z13computeValuesPii_param_1];
	mov.u32 	%r1, %tid.x;
	mov.u32 	%r2, %ctaid.x;
	mov.u32 	%r5, %ntid.x;
	mad.lo.s32 	%r3, %r2, %r5, %r1;
	setp.gt.s32 	%p1, %r3, 15;
	@%p1 bra 	$L__BB0_2;
	cvta.to.global.u64 	%rd2, %rd1;
	mad.lo.s32 	%r6, %r4, %r1, %r2;
	mul.wide.s32 	%rd3, %r3, 4;
	add.s64 	%rd4, %rd2, %rd3;
	st.global.u32 	[%rd4], %r6;
$L__BB0_2:
	ret;

}


// ===== COMPILED SASS (sm_100) =====

	.target	sm_100

	.elftype	@"ET_EXEC"


//--------------------- .note.nv.tkinfo           --------------------------
	.section	.note.nv.tkinfo,"",@"SHT_NOTE"
	.sectionflags	@"SHF_NOTE_NV_TKINFO"
	.tkinfo
        /*0018*/ 	.word	0x00000002
        /*0030*/ 	.string	""
        /*0030*/ 	.string	"ptxas"
        /*0030*/ 	.string	"Cuda compilation tools, release 13.0, V13.0.88"
        /*0030*/ 	.string	"Build cuda_13.0.r13.0/compiler.36424714_0"
        /*0030*/ 	.string	"-arch sm_100 -m 64 "



//--------------------- .note.nv.cuinfo           --------------------------
	.section	.note.nv.cuinfo,"",@"SHT_NOTE"
	.sectionflags	@"SHF_NOTE_NV_CUINFO"
        /*0018*/ 	.short	0x0002
        /*001a*/ 	.short	0x0064
        /*001c*/ 	.short	0x0082
	.zero		2


//--------------------- .nv.info                  --------------------------
	.section	.nv.info,"",@"SHT_CUDA_INFO"
	.align	4


	//----- nvinfo : EIATTR_REGCOUNT
	.align		4
        /*0000*/ 	.byte	0x04, 0x2f
        /*0002*/ 	.short	(.L_1 - .L_0)
	.align		4
.L_0:
        /*0004*/ 	.word	index@(_Z13computeValuesPii)
        /*0008*/ 	.word	0x0000000a


	//----- nvinfo : EIATTR_FRAME_SIZE
	.align		4
.L_1:
        /*000c*/ 	.byte	0x04, 0x11
        /*000e*/ 	.short	(.L_3 - .L_2)
	.align		4
.L_2:
        /*0010*/ 	.word	index@(_Z13computeValuesPii)
        /*0014*/ 	.word	0x00000000


	//----- nvinfo : EIATTR_MIN_STACK_SIZE
	.align		4
.L_3:
        /*0018*/ 	.byte	0x04, 0x12
        /*001a*/ 	.short	(.L_5 - .L_4)
	.align		4
.L_4:
        /*001c*/ 	.word	index@(_Z13computeValuesPii)
        /*0020*/ 	.word	0x00000000
.L_5:


//--------------------- .nv.compat                --------------------------
	.section	.nv.compat,"",@"SHT_CUDA_COMPAT_INFO"
	.align	4
        /*0000*/ 	.byte	0x02, 0x09, 0x00, 0x00, 0x02, 0x02, 0x01, 0x00, 0x02, 0x05, 0x05, 0x00, 0x03, 0x07, 0x01, 0x01
        /*0010*/ 	.byte	0x02, 0x03, 0x00, 0x00, 0x02, 0x06, 0x01, 0x00, 0x04, 0x0b, 0x08, 0x00, 0x09, 0x00, 0x00, 0x00
        /*0020*/ 	.byte	0x00, 0x00, 0x00, 0x00


//--------------------- .nv.info._Z13computeValuesPii --------------------------
	.section	.nv.info._Z13computeValuesPii,"",@"SHT_CUDA_INFO"
	.sectionflags	@""
	.align	4


	//----- nvinfo : EIATTR_CUDA_API_VERSION
	.align		4
        /*0000*/ 	.byte	0x04, 0x37
        /*0002*/ 	.short	(.L_7 - .L_6)
.L_6:
        /*0004*/ 	.word	0x00000082


	//----- nvinfo : EIATTR_KPARAM_INFO
	.align		4
.L_7:
        /*0008*/ 	.byte	0x04, 0x17
        /*000a*/ 	.short	(.L_9 - .L_8)
.L_8:
        /*000c*/ 	.word	0x00000000
        /*0010*/ 	.short	0x0001
        /*0012*/ 	.short	0x0008
        /*0014*/ 	.byte	0x00, 0xf0, 0x11, 0x00


	//----- nvinfo : EIATTR_KPARAM_INFO
	.align		4
.L_9:
        /*0018*/ 	.byte	0x04, 0x17
        /*001a*/ 	.short	(.L_11 - .L_10)
.L_10:
        /*001c*/ 	.word	0x00000000
        /*0020*/ 	.short	0x0000
        /*0022*/ 	.short	0x0000
        /*0024*/ 	.byte	0x00, 0xf5, 0x21, 0x00


	//----- nvinfo : EIATTR_SPARSE_MMA_MASK
	.align		4
.L_11:
        /*0028*/ 	.byte	0x03, 0x50
        /*002a*/ 	.short	0x0000


	//----- nvinfo : EIATTR_MAXREG_COUNT
	.align		4
        /*002c*/ 	.byte	0x03, 0x1b
        /*002e*/ 	.short	0x00ff


	//----- nvinfo : EIATTR_MERCURY_ISA_VERSION
	.align		4
        /*0030*/ 	.byte	0x03, 0x5f
        /*0032*/ 	.short	0x0101


	//----- nvinfo : EIATTR_VRC_CTA_INIT_COUNT
	.align		4
        /*0034*/ 	.byte	0x02, 0x4a
	.zero		1
	.zero		1


	//----- nvinfo : EIATTR_EXIT_INSTR_OFFSETS
	.align		4
        /*0038*/ 	.byte	0x04, 0x1c
        /*003a*/ 	.short	(.L_13 - .L_12)


	//   ....[0]....
.L_12:
        /*003c*/ 	.word	0x00000060


	//   ....[1]....
        /*0040*/ 	.word	0x000000d0


	//----- nvinfo : EIATTR_CBANK_PARAM_SIZE
	.align		4
.L_13:
        /*0044*/ 	.byte	0x03, 0x19
        /*0046*/ 	.short	0x000c


	//----- nvinfo : EIATTR_PARAM_CBANK
	.align		4
        /*0048*/ 	.byte	0x04, 0x0a
        /*004a*/ 	.short	(.L_15 - .L_14)
	.align		4
.L_14:
        /*004c*/ 	.word	index@(.nv.constant0._Z13computeValuesPii)
        /*0050*/ 	.short	0x0380
        /*0052*/ 	.short	0x000c


	//----- nvinfo : EIATTR_SW_WAR
	.align		4
.L_15:
        /*0054*/ 	.byte	0x04, 0x36
        /*0056*/ 	.short	(.L_17 - .L_16)
.L_16:
        /*0058*/ 	.word	0x00000008
.L_17:


//--------------------- .nv.callgraph             --------------------------
	.section	.nv.callgraph,"",@"SHT_CUDA_CALLGRAPH"
	.align	4
	.sectionentsize	8
	.align		4
        /*0000*/ 	.word	0x00000000
	.align		4
        /*0004*/ 	.word	0xffffffff
	.align		4
        /*0008*/ 	.word	0x00000000
	.align		4
        /*000c*/ 	.word	0xfffffffe
	.align		4
        /*0010*/ 	.word	0x00000000
	.align		4
        /*0014*/ 	.word	0xfffffffd
	.align		4
        /*0018*/ 	.word	0x00000000
	.align		4
        /*001c*/ 	.word	0xfffffffc


//--------------------- .text._Z13computeValuesPii --------------------------
	.section	.text._Z13computeValuesPii,"ax",@progbits
	.align	128
        .global         _Z13computeValuesPii
        .type           _Z13computeValuesPii,@function
        .size           _Z13computeValuesPii,(.L_x_1 - _Z13computeValuesPii)
        .other          _Z13computeValuesPii,@"STO_CUDA_ENTRY STV_DEFAULT"
_Z13computeValuesPii:
.text._Z13computeValuesPii:
[----:B------:R-:W-:Y:S01]  /*0000*/  LDC R1, c[0x0][0x37c] ;  /* 0x0000df00ff017b82 */ /* 0x000fe20000000800 */
[----:B------:R-:W0:Y:S07]  /*0010*/  S2R R7, SR_TID.X ;  /* 0x0000000000077919 */ /* 0x000e2e0000002100 */
[----:B------:R-:W0:Y:S08]  /*0020*/  S2UR UR6, SR_CTAID.X ;  /* 0x00000000000679c3 */ /* 0x000e300000002500 */
[----:B------:R-:W0:Y:S02]  /*0030*/  LDC R0, c[0x0][0x360] ;  /* 0x0000d800ff007b82 */ /* 0x000e240000000800 */
[----:B0-----:R-:W-:-:S05]  /*0040*/  IMAD R5, R0, UR6, R7 ;  /* 0x0000000600057c24 */ /* 0x001fca000f8e0207 */
[----:B------:R-:W-:-:S13]  /*0050*/  ISETP.GT.AND P0, PT, R5, 0xf, PT ;  /* 0x0000000f0500780c */ /* 0x000fda0003f04270 */
[----:B------:R-:W-:Y:S05]  /*0060*/  @P0 EXIT ;  /* 0x000000000000094d */ /* 0x000fea0003800000 */
[----:B------:R-:W0:Y:S01]  /*0070*/  LDC R0, c[0x0][0x388] ;  /* 0x0000e200ff007b82 */ /* 0x000e220000000800 */
[----:B------:R-:W1:Y:S07]  /*0080*/  LDCU.64 UR4, c[0x0][0x358] ;  /* 0x00006b00ff0477ac */ /* 0x000e6e0008000a00 */
[----:B------:R-:W2:Y:S01]  /*0090*/  LDC.64 R2, c[0x0][0x380] ;  /* 0x0000e000ff027b82 */ /* 0x000ea20000000a00 */
[----:B0-----:R-:W-:Y:S02]  /*00a0*/  IMAD R7, R7, R0, UR6 ;  /* 0x0000000607077e24 */ /* 0x001fe4000f8e0200 */
[----:B--2---:R-:W-:-:S05]  /*00b0*/  IMAD.WIDE R2, R5, 0x4, R2 ;  /* 0x0000000405027825 */ /* 0x004fca00078e0202 */
[----:B-1----:R-:W-:Y:S01]  /*00c0*/  STG.E desc[UR4][R2.64], R7 ;  /* 0x0000000702007986 */ /* 0x002fe2000c101904 */
[----:B------:R-:W-:Y:S05]  /*00d0*/  EXIT ;  /* 0x000000000000794d */ /* 0x000fea0003800000 */
.L_x_0:
[----:B------:R-:W-:-:S00]  /*00e0*/  BRA `(.L_x_0) ;  /* 0xfffffffc00fc7947 */ /* 0x000fc0000383ffff */
[----:B------:R-:W-:-:S00]  /*00f0*/  NOP ;  /* 0x0000000000007918 */ /* 0x000fc00000000000 */
        /* <DEDUP_REMOVED lines=8> */
.L_x_1:


//--------------------- .nv.shared.reserved.0     --------------------------
	.section	.nv.shared.reserved.0,"aw",@nobits
	.weak		__nv_reservedSMEM_offset_0_alias
	.size		__nv_reservedSMEM_offset_0_alias, 0, 64
	.other		__nv_reservedSMEM_offset_0_alias,@"STO_CUDA_RESERVED_SHARED STV_DEFAULT"
__nv_reservedSMEM_offset_0_alias:
	.zero		0
	.zero		64


//--------------------- .nv.constant0._Z13computeValuesPii --------------------------
	.section	.nv.constant0._Z13computeValuesPii,"a",@progbits
	.sectionflags	@""
	.align	4
.nv.constant0._Z13computeValuesPii:
	.zero		908


//--------------------- SYMBOLS --------------------------

	.type		.nv.reservedSmem.offset0,@object
	.size		.nv.reservedSmem.offset0,0x4
